	.headerflags	@"EF_CUDA_TEXMODE_UNIFIED EF_CUDA_64BIT_ADDRESS EF_CUDA_ACCELERATORS EF_CUDA_SM90 EF_CUDA_VIRTUAL_SM(EF_CUDA_SM90)"
	.elftype	@"ET_EXEC"


//--------------------- .nv.info                  --------------------------
	.section	.nv.info,"",@"SHT_CUDA_INFO"
	.align	4


	//----- nvinfo : EIATTR_REGCOUNT
	.align		4
        /*0000*/ 	.byte	0x04, 0x2f
        /*0002*/ 	.short	(.L_1 - .L_0)
	.align		4
.L_0:
        /*0004*/ 	.word	index@(triton_poi_fused_convolution_leaky_relu_10)
        /*0008*/ 	.word	0x00000014


	//----- nvinfo : EIATTR_MIN_STACK_SIZE
	.align		4
.L_1:
        /*000c*/ 	.byte	0x04, 0x12
        /*000e*/ 	.short	(.L_3 - .L_2)
	.align		4
.L_2:
        /*0010*/ 	.word	index@(triton_poi_fused_convolution_leaky_relu_10)
        /*0014*/ 	.word	0x00000000


	//----- nvinfo : EIATTR_FRAME_SIZE
	.align		4
.L_3:
        /*0018*/ 	.byte	0x04, 0x11
        /*001a*/ 	.short	(.L_5 - .L_4)
	.align		4
.L_4:
        /*001c*/ 	.word	index@(triton_poi_fused_convolution_leaky_relu_10)
        /*0020*/ 	.word	0x00000000


	//----- nvinfo : EIATTR_MIN_STACK_SIZE
	.align		4
.L_5:
        /*0024*/ 	.byte	0x04, 0x12
        /*0026*/ 	.short	(.L_7 - .L_6)
	.align		4
.L_6:
        /*0028*/ 	.word	index@(triton_poi_fused_convolution_leaky_relu_10)
        /*002c*/ 	.word	0x00000000
.L_7:


//--------------------- .nv.info.triton_poi_fused_convolution_leaky_relu_10 --------------------------
	.section	.nv.info.triton_poi_fused_convolution_leaky_relu_10,"",@"SHT_CUDA_INFO"
	.sectionflags	@""
	.align	4


	//----- nvinfo : EIATTR_CUDA_API_VERSION
	.align		4
        /*0000*/ 	.byte	0x04, 0x37
        /*0002*/ 	.short	(.L_9 - .L_8)
.L_8:
        /*0004*/ 	.word	0x0000007c


	//----- nvinfo : EIATTR_KPARAM_INFO
	.align		4
.L_9:
        /*0008*/ 	.byte	0x04, 0x17
        /*000a*/ 	.short	(.L_11 - .L_10)
.L_10:
        /*000c*/ 	.word	0x00000000
        /*0010*/ 	.short	0x0005
        /*0012*/ 	.short	0x0024
        /*0014*/ 	.byte	0x00, 0xf0, 0x11, 0x00


	//----- nvinfo : EIATTR_KPARAM_INFO
	.align		4
.L_11:
        /*0018*/ 	.byte	0x04, 0x17
        /*001a*/ 	.short	(.L_13 - .L_12)
.L_12:
        /*001c*/ 	.word	0x00000000
        /*0020*/ 	.short	0x0004
        /*0022*/ 	.short	0x0020
        /*0024*/ 	.byte	0x00, 0xf0, 0x11, 0x00


	//----- nvinfo : EIATTR_KPARAM_INFO
	.align		4
.L_13:
        /*0028*/ 	.byte	0x04, 0x17
        /*002a*/ 	.short	(.L_15 - .L_14)
.L_14:
        /*002c*/ 	.word	0x00000000
        /*0030*/ 	.short	0x0003
        /*0032*/ 	.short	0x0018
        /*0034*/ 	.byte	0x00, 0xf4, 0x21, 0x00


	//----- nvinfo : EIATTR_KPARAM_INFO
	.align		4
.L_15:
        /*0038*/ 	.byte	0x04, 0x17
        /*003a*/ 	.short	(.L_17 - .L_16)
.L_16:
        /*003c*/ 	.word	0x00000000
        /*0040*/ 	.short	0x0002
        /*0042*/ 	.short	0x0010
        /*0044*/ 	.byte	0x00, 0xf4, 0x21, 0x00


	//----- nvinfo : EIATTR_KPARAM_INFO
	.align		4
.L_17:
        /*0048*/ 	.byte	0x04, 0x17
        /*004a*/ 	.short	(.L_19 - .L_18)
.L_18:
        /*004c*/ 	.word	0x00000000
        /*0050*/ 	.short	0x0001
        /*0052*/ 	.short	0x0008
        /*0054*/ 	.byte	0x00, 0xf4, 0x21, 0x00


	//----- nvinfo : EIATTR_KPARAM_INFO
	.align		4
.L_19:
        /*0058*/ 	.byte	0x04, 0x17
        /*005a*/ 	.short	(.L_21 - .L_20)
.L_20:
        /*005c*/ 	.word	0x00000000
        /*0060*/ 	.short	0x0000
        /*0062*/ 	.short	0x0000
        /*0064*/ 	.byte	0x00, 0xf4, 0x21, 0x00


	//----- nvinfo : EIATTR_SPARSE_MMA_MASK
	.align		4
.L_21:
        /*0068*/ 	.byte	0x03, 0x50
        /*006a*/ 	.short	0x0000


	//----- nvinfo : EIATTR_MAXREG_COUNT
	.align		4
        /*006c*/ 	.byte	0x03, 0x1b
        /*006e*/ 	.short	0x00ff


	//----- nvinfo : EIATTR_EXIT_INSTR_OFFSETS
	.align		4
        /*0070*/ 	.byte	0x04, 0x1c
        /*0072*/ 	.short	(.L_23 - .L_22)


	//   ....[0]....
.L_22:
        /*0074*/ 	.word	0x00000370


	//   ....[1]....
        /*0078*/ 	.word	0x000003c0


	//----- nvinfo : EIATTR_REQNTID
	.align		4
.L_23:
        /*007c*/ 	.byte	0x04, 0x10
        /*007e*/ 	.short	(.L_25 - .L_24)
.L_24:
        /*0080*/ 	.word	0x00000080
        /*0084*/ 	.word	0x00000001
        /*0088*/ 	.word	0x00000001


	//----- nvinfo : EIATTR_CBANK_PARAM_SIZE
	.align		4
.L_25:
        /*008c*/ 	.byte	0x03, 0x19
        /*008e*/ 	.short	0x0028


	//----- nvinfo : EIATTR_PARAM_CBANK
	.align		4
        /*0090*/ 	.byte	0x04, 0x0a
        /*0092*/ 	.short	(.L_27 - .L_26)
	.align		4
.L_26:
        /*0094*/ 	.word	index@(.nv.constant0.triton_poi_fused_convolution_leaky_relu_10)
        /*0098*/ 	.short	0x0210
        /*009a*/ 	.short	0x0028


	//----- nvinfo : EIATTR_SW_WAR
	.align		4
.L_27:
        /*009c*/ 	.byte	0x04, 0x36
        /*009e*/ 	.short	(.L_29 - .L_28)
.L_28:
        /*00a0*/ 	.word	0x00000008
.L_29:


//--------------------- .nv.callgraph             --------------------------
	.section	.nv.callgraph,"",@"SHT_CUDA_CALLGRAPH"
	.align	4
	.sectionentsize	8
	.align		4
        /*0000*/ 	.word	0x00000000
	.align		4
        /*0004*/ 	.word	0xffffffff
	.align		4
        /*0008*/ 	.word	0x00000000
	.align		4
        /*000c*/ 	.word	0xfffffffe
	.align		4
        /*0010*/ 	.word	0x00000000
	.align		4
        /*0014*/ 	.word	0xfffffffd
	.align		4
        /*0018*/ 	.word	0x00000000
	.align		4
        /*001c*/ 	.word	0xfffffffc


//--------------------- .text.triton_poi_fused_convolution_leaky_relu_10 --------------------------
	.section	.text.triton_poi_fused_convolution_leaky_relu_10,"ax",@progbits
	.sectionflags	@"SHF_BARRIERS=1"
	.align	128
        .global         triton_poi_fused_convolution_leaky_relu_10
        .type           triton_poi_fused_convolution_leaky_relu_10,@function
        .size           triton_poi_fused_convolution_leaky_relu_10,(.L_x_1 - triton_poi_fused_convolution_leaky_relu_10)
        .other          triton_poi_fused_convolution_leaky_relu_10,@"STO_CUDA_ENTRY STV_DEFAULT"
triton_poi_fused_convolution_leaky_relu_10:
.text.triton_poi_fused_convolution_leaky_relu_10:
[----:B------:R-:W0:Y:S01]  /*0000*/  LDC R1, c[0x0][0x28] ;  /* 0x00000a00ff017b82 */ /* 0x000e220000000800 */
[----:B------:R-:W1:Y:S07]  /*0010*/  S2R R10, SR_TID.X ;  /* 0x00000000000a7919 */ /* 0x000e6e0000002100 */
[----:B------:R-:W2:Y:S01]  /*0020*/  LDC.64 R6, c[0x0][0x218] ;  /* 0x00008600ff067b82 */ /* 0x000ea20000000a00 */
[----:B------:R-:W-:Y:S01]  /*0030*/  CS2R R12, SRZ ;  /* 0x00000000000c7805 */ /* 0x000fe2000001ff00 */
[----:B------:R-:W-:Y:S01]  /*0040*/  ULDC.64 UR6, c[0x0][0x208] ;  /* 0x0000820000067ab9 */ /* 0x000fe20000000a00 */
[----:B------:R-:W3:Y:S01]  /*0050*/  S2R R0, SR_CTAID.X ;  /* 0x0000000000007919 */ /* 0x000ee20000002500 */
[----:B------:R-:W4:Y:S04]  /*0060*/  S2R R2, SR_CTAID.Y ;  /* 0x0000000000027919 */ /* 0x000f280000002600 */
[----:B------:R-:W5:Y:S08]  /*0070*/  LDC.64 R4, c[0x0][0x210] ;  /* 0x00008400ff047b82 */ /* 0x000f700000000a00 */
[----:B------:R-:W2:Y:S01]  /*0080*/  S2UR UR5, SR_CgaCtaId ;  /* 0x00000000000579c3 */ /* 0x000ea20000008800 */
[----:B------:R-:W-:Y:S01]  /*0090*/  UMOV UR4, 0x400 ;  /* 0x0000040000047882 */ /* 0x000fe20000000000 */
[----:B------:R-:W-:Y:S01]  /*00a0*/  ULDC.64 UR8, c[0x0][0x220] ;  /* 0x0000880000087ab9 */ /* 0x000fe20000000a00 */
[----:B-1----:R-:W-:-:S05]  /*00b0*/  IMAD.SHL.U32 R3, R10, 0x2, RZ ;  /* 0x000000020a037824 */ /* 0x002fca00078e00ff */
[----:B------:R-:W-:Y:S02]  /*00c0*/  LOP3.LUT R3, R3, 0xfe, RZ, 0xc0, !PT ;  /* 0x000000fe03037812 */ /* 0x000fe400078ec0ff */
[----:B----4-:R-:W-:Y:S02]  /*00d0*/  ISETP.GE.AND P0, PT, R2, 0x24, PT ;  /* 0x000000240200780c */ /* 0x010fe40003f06270 */
[----:B---3--:R-:W-:-:S04]  /*00e0*/  PRMT R9, R3, 0x6540, R0 ;  /* 0x0000654003097816 */ /* 0x008fc80000000000 */
[C---:B------:R-:W-:Y:S01]  /*00f0*/  ISETP.GE.AND P2, PT, R9.reuse, 0x100, PT ;  /* 0x000001000900780c */ /* 0x040fe20003f46270 */
[----:B------:R-:W-:Y:S01]  /*0100*/  IMAD R11, R2, 0x100, R9 ;  /* 0x00000100020b7824 */ /* 0x000fe200078e0209 */
[C---:B------:R-:W-:Y:S01]  /*0110*/  ISETP.LT.AND P1, PT, R9.reuse, 0x100, !P0 ;  /* 0x000001000900780c */ /* 0x040fe20004721270 */
[----:B--2---:R-:W-:Y:S01]  /*0120*/  IMAD.WIDE R6, R9, 0x4, R6 ;  /* 0x0000000409067825 */ /* 0x004fe200078e0206 */
[----:B------:R-:W-:-:S03]  /*0130*/  CS2R R8, SRZ ;  /* 0x0000000000087805 */ /* 0x000fc6000001ff00 */
[----:B-----5:R-:W-:-:S06]  /*0140*/  IMAD.WIDE R4, R11, 0x4, R4 ;  /* 0x000000040b047825 */ /* 0x020fcc00078e0204 */
[----:B------:R1:W2:Y:S04]  /*0150*/  @!P2 LDG.E.EL.64 R12, desc[UR6][R6.64] ;  /* 0x00000006060ca981 */ /* 0x0002a8000c2e1b00 */
[----:B------:R-:W2:Y:S01]  /*0160*/  @P1 LDG.E.EL.64 R8, desc[UR6][R4.64] ;  /* 0x0000000604081981 */ /* 0x000ea2000c2e1b00 */
[----:B0-----:R-:W-:Y:S01]  /*0170*/  UPRMT UR4, UR5, 0x654, UR4 ;  /* 0x0000065405047896 */ /* 0x001fe20008000004 */
[----:B-1----:R-:W-:-:S04]  /*0180*/  IADD3 R6, P4, R11, UR8, RZ ;  /* 0x000000080b067c10 */ /* 0x002fc8000ff9e0ff */
[----:B------:R-:W-:Y:S02]  /*0190*/  LEA.HI.X.SX32 R7, R11, UR9, 0x1, P4 ;  /* 0x000000090b077c11 */ /* 0x000fe4000a0f0eff */
[----:B--2---:R-:W-:Y:S01]  /*01a0*/  FSETP.GT.AND P3, PT, R8, -R12, PT ;  /* 0x8000000c0800720b */ /* 0x004fe20003f64000 */
[----:B------:R-:W-:Y:S01]  /*01b0*/  FADD R12, R12, R8 ;  /* 0x000000080c0c7221 */ /* 0x000fe20000000000 */
[----:B------:R-:W-:Y:S01]  /*01c0*/  FSETP.GT.AND P2, PT, R9, -R13, PT ;  /* 0x8000000d0900720b */ /* 0x000fe20003f44000 */
[----:B------:R-:W-:Y:S01]  /*01d0*/  FADD R13, R13, R9 ;  /* 0x000000090d0d7221 */ /* 0x000fe20000000000 */
[----:B------:R-:W-:Y:S02]  /*01e0*/  LOP3.LUT R9, R10, 0x7f, RZ, 0xc0, !PT ;  /* 0x0000007f0a097812 */ /* 0x000fe400078ec0ff */
[----:B------:R-:W-:Y:S02]  /*01f0*/  LEA R10, R3, UR4, 0x2 ;  /* 0x00000004030a7c11 */ /* 0x000fe4000f8e10ff */
[----:B------:R-:W-:-:S02]  /*0200*/  SEL R3, RZ, 0x1, !P3 ;  /* 0x00000001ff037807 */ /* 0x000fc40005800000 */
[----:B------:R-:W-:Y:S02]  /*0210*/  SEL R4, RZ, 0x100, !P2 ;  /* 0x00000100ff047807 */ /* 0x000fe40005000000 */
[C---:B------:R-:W-:Y:S01]  /*0220*/  LEA R11, R9.reuse, UR4, 0x2 ;  /* 0x00000004090b7c11 */ /* 0x040fe2000f8e10ff */
[----:B------:R-:W-:Y:S01]  /*0230*/  @!P3 FMUL R12, R12, 0.0099999997764825820923 ;  /* 0x3c23d70a0c0cb820 */ /* 0x000fe20000400000 */
[----:B------:R-:W-:Y:S01]  /*0240*/  PRMT R0, R9, 0x6540, R0 ;  /* 0x0000654009007816 */ /* 0x000fe20000000000 */
[----:B------:R-:W-:Y:S01]  /*0250*/  @!P2 FMUL R13, R13, 0.0099999997764825820923 ;  /* 0x3c23d70a0d0da820 */ /* 0x000fe20000400000 */
[----:B------:R-:W-:Y:S02]  /*0260*/  IMAD.IADD R17, R3, 0x1, R4 ;  /* 0x0000000103117824 */ /* 0x000fe400078e0204 */
[----:B------:R-:W-:Y:S01]  /*0270*/  IMAD.HI R3, R2, 0x38e38e39, RZ ;  /* 0x38e38e3902037827 */ /* 0x000fe200078e02ff */
[----:B------:R-:W0:Y:S01]  /*0280*/  LDC.64 R4, c[0x0][0x228] ;  /* 0x00008a00ff047b82 */ /* 0x000e220000000a00 */
[----:B------:R-:W-:Y:S03]  /*0290*/  STS.64 [R10], R12 ;  /* 0x0000000c0a007388 */ /* 0x000fe60000000a00 */
[----:B------:R-:W-:Y:S01]  /*02a0*/  SHF.R.S32.HI R8, RZ, 0x1, R3 ;  /* 0x00000001ff087819 */ /* 0x000fe20000011403 */
[----:B------:R1:W-:Y:S03]  /*02b0*/  @P1 STG.E.U16 desc[UR6][R6.64], R17 ;  /* 0x0000001106001986 */ /* 0x0003e6000c101506 */
[----:B------:R-:W-:Y:S01]  /*02c0*/  BAR.SYNC.DEFER_BLOCKING 0x0 ;  /* 0x0000000000007b1d */ /* 0x000fe20000010000 */
[----:B------:R-:W-:-:S02]  /*02d0*/  LEA.HI R3, R3, R8, RZ, 0x1 ;  /* 0x0000000803037211 */ /* 0x000fc400078f08ff */
[----:B------:R-:W-:-:S03]  /*02e0*/  ISETP.LT.AND P1, PT, R0, 0x100, !P0 ;  /* 0x000001000000780c */ /* 0x000fc60004721270 */
[----:B------:R-:W-:Y:S01]  /*02f0*/  IMAD R2, R3, -0x9, R2 ;  /* 0xfffffff703027824 */ /* 0x000fe200078e0202 */
[----:B-1----:R-:W-:-:S03]  /*0300*/  LOP3.LUT R6, R0, 0x80, RZ, 0xfc, !PT ;  /* 0x0000008000067812 */ /* 0x002fc600078efcff */
[----:B------:R-:W-:Y:S01]  /*0310*/  IMAD R9, R3, 0x900, R2 ;  /* 0x0000090003097824 */ /* 0x000fe200078e0202 */
[----:B------:R-:W-:-:S03]  /*0320*/  ISETP.LT.AND P0, PT, R6, 0x100, !P0 ;  /* 0x000001000600780c */ /* 0x000fc60004701270 */
[----:B------:R-:W-:-:S04]  /*0330*/  IMAD R3, R0, 0x9, R9 ;  /* 0x0000000900037824 */ /* 0x000fc800078e0209 */
[----:B0-----:R-:W-:Y:S01]  /*0340*/  IMAD.WIDE R2, R3, 0x4, R4 ;  /* 0x0000000403027825 */ /* 0x001fe200078e0204 */
[----:B------:R-:W0:Y:S04]  /*0350*/  LDS R15, [R11] ;  /* 0x000000000b0f7984 */ /* 0x000e280000000800 */
[----:B0-----:R0:W-:Y:S02]  /*0360*/  @P1 STG.E desc[UR6][R2.64], R15 ;  /* 0x0000000f02001986 */ /* 0x0011e4000c101906 */
[----:B0-----:R-:W-:Y:S05]  /*0370*/  @!P0 EXIT ;  /* 0x000000000000894d */ /* 0x001fea0003800000 */
[----:B------:R-:W0:Y:S01]  /*0380*/  LDS R11, [R11+0x200] ;  /* 0x000200000b0b7984 */ /* 0x000e220000000800 */
[----:B------:R-:W-:-:S04]  /*0390*/  IMAD R9, R6, 0x9, R9 ;  /* 0x0000000906097824 */ /* 0x000fc800078e0209 */
[----:B------:R-:W-:-:S05]  /*03a0*/  IMAD.WIDE R4, R9, 0x4, R4 ;  /* 0x0000000409047825 */ /* 0x000fca00078e0204 */
[----:B0-----:R-:W-:Y:S01]  /*03b0*/  STG.E desc[UR6][R4.64], R11 ;  /* 0x0000000b04007986 */ /* 0x001fe2000c101906 */
[----:B------:R-:W-:Y:S05]  /*03c0*/  EXIT ;  /* 0x000000000000794d */ /* 0x000fea0003800000 */
.L_x_0:
[----:B------:R-:W-:-:S00]  /*03d0*/  BRA `(.L_x_0) ;  /* 0xfffffffc00fc7947 */ /* 0x000fc0000383ffff */
[----:B------:R-:W-:-:S00]  /*03e0*/  NOP ;  /* 0x0000000000007918 */ /* 0x000fc00000000000 */
        /* <DEDUP_REMOVED lines=9> */
.L_x_1:


//--------------------- .nv.shared.triton_poi_fused_convolution_leaky_relu_10 --------------------------
	.section	.nv.shared.triton_poi_fused_convolution_leaky_relu_10,"aw",@nobits
	.sectionflags	@""
	.align	16
	.zero		1024


//--------------------- .nv.constant0.triton_poi_fused_convolution_leaky_relu_10 --------------------------
	.section	.nv.constant0.triton_poi_fused_convolution_leaky_relu_10,"a",@progbits
	.sectionflags	@""
	.align	4
.nv.constant0.triton_poi_fused_convolution_leaky_relu_10:
	.zero		568
